//
// Generated by NVIDIA NVVM Compiler
//
// Compiler Build ID: CL-36424714
// Cuda compilation tools, release 13.0, V13.0.88
// Based on NVVM 20.0.0
//

.version 9.0
.target sm_100
.address_size 64

	// .globl	_Z16maxPlusMulKernelPKfS0_Pfiii

.visible .entry _Z16maxPlusMulKernelPKfS0_Pfiii(
	.param .u64 .ptr .align 1 _Z16maxPlusMulKernelPKfS0_Pfiii_param_0,
	.param .u64 .ptr .align 1 _Z16maxPlusMulKernelPKfS0_Pfiii_param_1,
	.param .u64 .ptr .align 1 _Z16maxPlusMulKernelPKfS0_Pfiii_param_2,
	.param .u32 _Z16maxPlusMulKernelPKfS0_Pfiii_param_3,
	.param .u32 _Z16maxPlusMulKernelPKfS0_Pfiii_param_4,
	.param .u32 _Z16maxPlusMulKernelPKfS0_Pfiii_param_5
)
{
	.reg .pred 	%p<13>;
	.reg .b32 	%r<17>;
	.reg .b32 	%f<70>;
	.reg .b64 	%rd<72>;

	ld.param.u64 	%rd24, [_Z16maxPlusMulKernelPKfS0_Pfiii_param_0];
	ld.param.u64 	%rd25, [_Z16maxPlusMulKernelPKfS0_Pfiii_param_1];
	ld.param.u64 	%rd23, [_Z16maxPlusMulKernelPKfS0_Pfiii_param_2];
	ld.param.u32 	%r5, [_Z16maxPlusMulKernelPKfS0_Pfiii_param_3];
	ld.param.u32 	%r3, [_Z16maxPlusMulKernelPKfS0_Pfiii_param_4];
	ld.param.u32 	%r4, [_Z16maxPlusMulKernelPKfS0_Pfiii_param_5];
	cvta.to.global.u64 	%rd1, %rd25;
	cvta.to.global.u64 	%rd2, %rd24;
	mov.u32 	%r6, %ctaid.y;
	mov.u32 	%r7, %ntid.y;
	mov.u32 	%r8, %tid.y;
	mad.lo.s32 	%r1, %r6, %r7, %r8;
	mov.u32 	%r9, %ctaid.x;
	mov.u32 	%r10, %ntid.x;
	mov.u32 	%r11, %tid.x;
	mad.lo.s32 	%r2, %r9, %r10, %r11;
	setp.ge.s32 	%p1, %r1, %r5;
	setp.ge.s32 	%p2, %r2, %r4;
	or.pred  	%p3, %p1, %p2;
	@%p3 bra 	$L__BB0_13;
	cvt.s64.s32 	%rd3, %r3;
	setp.eq.s32 	%p4, %r3, 0;
	@%p4 bra 	$L__BB0_13;
	mad.lo.s32 	%r12, %r4, %r1, %r2;
	cvta.to.global.u64 	%rd27, %rd23;
	mul.wide.s32 	%rd28, %r12, 4;
	add.s64 	%rd4, %rd27, %rd28;
	mul.lo.s32 	%r13, %r3, %r1;
	cvt.s64.s32 	%rd5, %r13;
	cvt.s64.s32 	%rd6, %r4;
	cvt.s64.s32 	%rd7, %r2;
	ld.global.f32 	%f67, [%rd4];
	setp.lt.u32 	%p5, %r3, 8;
	mov.b64 	%rd70, 0;
	@%p5 bra 	$L__BB0_5;
	and.b64  	%rd70, %rd3, -8;
	shl.b64 	%rd29, %rd7, 2;
	add.s64 	%rd67, %rd1, %rd29;
	shl.b64 	%rd10, %rd6, 5;
	shl.b64 	%rd30, %rd5, 2;
	add.s64 	%rd31, %rd30, %rd2;
	add.s64 	%rd66, %rd31, 16;
	mov.u64 	%rd68, %rd70;
$L__BB0_4:
	.pragma "nounroll";
	ld.global.f32 	%f9, [%rd66+-16];
	ld.global.f32 	%f10, [%rd67];
	add.f32 	%f11, %f9, %f10;
	max.f32 	%f12, %f67, %f11;
	st.global.f32 	[%rd4], %f12;
	ld.global.f32 	%f13, [%rd66+-12];
	shl.b64 	%rd32, %rd6, 2;
	add.s64 	%rd33, %rd67, %rd32;
	ld.global.f32 	%f14, [%rd33];
	add.f32 	%f15, %f13, %f14;
	max.f32 	%f16, %f12, %f15;
	st.global.f32 	[%rd4], %f16;
	ld.global.f32 	%f17, [%rd66+-8];
	add.s64 	%rd34, %rd33, %rd32;
	ld.global.f32 	%f18, [%rd34];
	add.f32 	%f19, %f17, %f18;
	max.f32 	%f20, %f16, %f19;
	st.global.f32 	[%rd4], %f20;
	ld.global.f32 	%f21, [%rd66+-4];
	add.s64 	%rd35, %rd34, %rd32;
	ld.global.f32 	%f22, [%rd35];
	add.f32 	%f23, %f21, %f22;
	max.f32 	%f24, %f20, %f23;
	st.global.f32 	[%rd4], %f24;
	ld.global.f32 	%f25, [%rd66];
	add.s64 	%rd36, %rd35, %rd32;
	ld.global.f32 	%f26, [%rd36];
	add.f32 	%f27, %f25, %f26;
	max.f32 	%f28, %f24, %f27;
	st.global.f32 	[%rd4], %f28;
	ld.global.f32 	%f29, [%rd66+4];
	add.s64 	%rd37, %rd36, %rd32;
	ld.global.f32 	%f30, [%rd37];
	add.f32 	%f31, %f29, %f30;
	max.f32 	%f32, %f28, %f31;
	st.global.f32 	[%rd4], %f32;
	ld.global.f32 	%f33, [%rd66+8];
	add.s64 	%rd38, %rd37, %rd32;
	ld.global.f32 	%f34, [%rd38];
	add.f32 	%f35, %f33, %f34;
	max.f32 	%f36, %f32, %f35;
	st.global.f32 	[%rd4], %f36;
	ld.global.f32 	%f37, [%rd66+12];
	add.s64 	%rd39, %rd38, %rd32;
	ld.global.f32 	%f38, [%rd39];
	add.f32 	%f39, %f37, %f38;
	max.f32 	%f67, %f36, %f39;
	st.global.f32 	[%rd4], %f67;
	add.s64 	%rd68, %rd68, -8;
	add.s64 	%rd67, %rd67, %rd10;
	add.s64 	%rd66, %rd66, 32;
	setp.ne.s64 	%p6, %rd68, 0;
	@%p6 bra 	$L__BB0_4;
$L__BB0_5:
	and.b32  	%r14, %r3, 7;
	setp.eq.s32 	%p7, %r14, 0;
	@%p7 bra 	$L__BB0_13;
	and.b64  	%rd40, %rd3, 7;
	add.s64 	%rd41, %rd40, -1;
	setp.lt.u64 	%p8, %rd41, 3;
	@%p8 bra 	$L__BB0_8;
	add.s64 	%rd42, %rd70, %rd5;
	shl.b64 	%rd43, %rd42, 2;
	add.s64 	%rd44, %rd2, %rd43;
	ld.global.f32 	%f40, [%rd44];
	mad.lo.s64 	%rd45, %rd70, %rd6, %rd7;
	shl.b64 	%rd46, %rd45, 2;
	add.s64 	%rd47, %rd1, %rd46;
	ld.global.f32 	%f41, [%rd47];
	add.f32 	%f42, %f40, %f41;
	max.f32 	%f43, %f67, %f42;
	st.global.f32 	[%rd4], %f43;
	ld.global.f32 	%f44, [%rd44+4];
	shl.b64 	%rd48, %rd6, 2;
	add.s64 	%rd49, %rd47, %rd48;
	ld.global.f32 	%f45, [%rd49];
	add.f32 	%f46, %f44, %f45;
	max.f32 	%f47, %f43, %f46;
	st.global.f32 	[%rd4], %f47;
	ld.global.f32 	%f48, [%rd44+8];
	add.s64 	%rd50, %rd49, %rd48;
	ld.global.f32 	%f49, [%rd50];
	add.f32 	%f50, %f48, %f49;
	max.f32 	%f51, %f47, %f50;
	st.global.f32 	[%rd4], %f51;
	ld.global.f32 	%f52, [%rd44+12];
	add.s64 	%rd51, %rd50, %rd48;
	ld.global.f32 	%f53, [%rd51];
	add.f32 	%f54, %f52, %f53;
	max.f32 	%f67, %f51, %f54;
	st.global.f32 	[%rd4], %f67;
	add.s64 	%rd70, %rd70, 4;
$L__BB0_8:
	and.b32  	%r15, %r3, 3;
	setp.eq.s32 	%p9, %r15, 0;
	@%p9 bra 	$L__BB0_13;
	setp.eq.s32 	%p10, %r15, 1;
	@%p10 bra 	$L__BB0_11;
	add.s64 	%rd52, %rd70, %rd5;
	shl.b64 	%rd53, %rd52, 2;
	add.s64 	%rd54, %rd2, %rd53;
	ld.global.f32 	%f55, [%rd54];
	mad.lo.s64 	%rd55, %rd70, %rd6, %rd7;
	shl.b64 	%rd56, %rd55, 2;
	add.s64 	%rd57, %rd1, %rd56;
	ld.global.f32 	%f56, [%rd57];
	add.f32 	%f57, %f55, %f56;
	max.f32 	%f58, %f67, %f57;
	st.global.f32 	[%rd4], %f58;
	ld.global.f32 	%f59, [%rd54+4];
	shl.b64 	%rd58, %rd6, 2;
	add.s64 	%rd59, %rd57, %rd58;
	ld.global.f32 	%f60, [%rd59];
	add.f32 	%f61, %f59, %f60;
	max.f32 	%f67, %f58, %f61;
	st.global.f32 	[%rd4], %f67;
	add.s64 	%rd70, %rd70, 2;
$L__BB0_11:
	and.b32  	%r16, %r3, 1;
	setp.eq.b32 	%p11, %r16, 1;
	not.pred 	%p12, %p11;
	@%p12 bra 	$L__BB0_13;
	add.s64 	%rd60, %rd70, %rd5;
	shl.b64 	%rd61, %rd60, 2;
	add.s64 	%rd62, %rd2, %rd61;
	ld.global.f32 	%f62, [%rd62];
	mad.lo.s64 	%rd63, %rd70, %rd6, %rd7;
	shl.b64 	%rd64, %rd63, 2;
	add.s64 	%rd65, %rd1, %rd64;
	ld.global.f32 	%f63, [%rd65];
	add.f32 	%f64, %f62, %f63;
	max.f32 	%f65, %f67, %f64;
	st.global.f32 	[%rd4], %f65;
$L__BB0_13:
	ret;

}
	// .globl	_Z16minPlusMulKernelPKfS0_Pfiii
.visible .entry _Z16minPlusMulKernelPKfS0_Pfiii(
	.param .u64 .ptr .align 1 _Z16minPlusMulKernelPKfS0_Pfiii_param_0,
	.param .u64 .ptr .align 1 _Z16minPlusMulKernelPKfS0_Pfiii_param_1,
	.param .u64 .ptr .align 1 _Z16minPlusMulKernelPKfS0_Pfiii_param_2,
	.param .u32 _Z16minPlusMulKernelPKfS0_Pfiii_param_3,
	.param .u32 _Z16minPlusMulKernelPKfS0_Pfiii_param_4,
	.param .u32 _Z16minPlusMulKernelPKfS0_Pfiii_param_5
)
{
	.reg .pred 	%p<13>;
	.reg .b32 	%r<17>;
	.reg .b32 	%f<70>;
	.reg .b64 	%rd<72>;

	ld.param.u64 	%rd24, [_Z16minPlusMulKernelPKfS0_Pfiii_param_0];
	ld.param.u64 	%rd25, [_Z16minPlusMulKernelPKfS0_Pfiii_param_1];
	ld.param.u64 	%rd23, [_Z16minPlusMulKernelPKfS0_Pfiii_param_2];
	ld.param.u32 	%r5, [_Z16minPlusMulKernelPKfS0_Pfiii_param_3];
	ld.param.u32 	%r3, [_Z16minPlusMulKernelPKfS0_Pfiii_param_4];
	ld.param.u32 	%r4, [_Z16minPlusMulKernelPKfS0_Pfiii_param_5];
	cvta.to.global.u64 	%rd1, %rd25;
	cvta.to.global.u64 	%rd2, %rd24;
	mov.u32 	%r6, %ctaid.y;
	mov.u32 	%r7, %ntid.y;
	mov.u32 	%r8, %tid.y;
	mad.lo.s32 	%r1, %r6, %r7, %r8;
	mov.u32 	%r9, %ctaid.x;
	mov.u32 	%r10, %ntid.x;
	mov.u32 	%r11, %tid.x;
	mad.lo.s32 	%r2, %r9, %r10, %r11;
	setp.ge.s32 	%p1, %r1, %r5;
	setp.ge.s32 	%p2, %r2, %r4;
	or.pred  	%p3, %p1, %p2;
	@%p3 bra 	$L__BB1_13;
	cvt.s64.s32 	%rd3, %r3;
	setp.eq.s32 	%p4, %r3, 0;
	@%p4 bra 	$L__BB1_13;
	mad.lo.s32 	%r12, %r4, %r1, %r2;
	cvta.to.global.u64 	%rd27, %rd23;
	mul.wide.s32 	%rd28, %r12, 4;
	add.s64 	%rd4, %rd27, %rd28;
	mul.lo.s32 	%r13, %r3, %r1;
	cvt.s64.s32 	%rd5, %r13;
	cvt.s64.s32 	%rd6, %r4;
	cvt.s64.s32 	%rd7, %r2;
	ld.global.f32 	%f67, [%rd4];
	setp.lt.u32 	%p5, %r3, 8;
	mov.b64 	%rd70, 0;
	@%p5 bra 	$L__BB1_5;
	and.b64  	%rd70, %rd3, -8;
	shl.b64 	%rd29, %rd7, 2;
	add.s64 	%rd67, %rd1, %rd29;
	shl.b64 	%rd10, %rd6, 5;
	shl.b64 	%rd30, %rd5, 2;
	add.s64 	%rd31, %rd30, %rd2;
	add.s64 	%rd66, %rd31, 16;
	mov.u64 	%rd68, %rd70;
$L__BB1_4:
	.pragma "nounroll";
	ld.global.f32 	%f9, [%rd66+-16];
	ld.global.f32 	%f10, [%rd67];
	add.f32 	%f11, %f9, %f10;
	min.f32 	%f12, %f67, %f11;
	st.global.f32 	[%rd4], %f12;
	ld.global.f32 	%f13, [%rd66+-12];
	shl.b64 	%rd32, %rd6, 2;
	add.s64 	%rd33, %rd67, %rd32;
	ld.global.f32 	%f14, [%rd33];
	add.f32 	%f15, %f13, %f14;
	min.f32 	%f16, %f12, %f15;
	st.global.f32 	[%rd4], %f16;
	ld.global.f32 	%f17, [%rd66+-8];
	add.s64 	%rd34, %rd33, %rd32;
	ld.global.f32 	%f18, [%rd34];
	add.f32 	%f19, %f17, %f18;
	min.f32 	%f20, %f16, %f19;
	st.global.f32 	[%rd4], %f20;
	ld.global.f32 	%f21, [%rd66+-4];
	add.s64 	%rd35, %rd34, %rd32;
	ld.global.f32 	%f22, [%rd35];
	add.f32 	%f23, %f21, %f22;
	min.f32 	%f24, %f20, %f23;
	st.global.f32 	[%rd4], %f24;
	ld.global.f32 	%f25, [%rd66];
	add.s64 	%rd36, %rd35, %rd32;
	ld.global.f32 	%f26, [%rd36];
	add.f32 	%f27, %f25, %f26;
	min.f32 	%f28, %f24, %f27;
	st.global.f32 	[%rd4], %f28;
	ld.global.f32 	%f29, [%rd66+4];
	add.s64 	%rd37, %rd36, %rd32;
	ld.global.f32 	%f30, [%rd37];
	add.f32 	%f31, %f29, %f30;
	min.f32 	%f32, %f28, %f31;
	st.global.f32 	[%rd4], %f32;
	ld.global.f32 	%f33, [%rd66+8];
	add.s64 	%rd38, %rd37, %rd32;
	ld.global.f32 	%f34, [%rd38];
	add.f32 	%f35, %f33, %f34;
	min.f32 	%f36, %f32, %f35;
	st.global.f32 	[%rd4], %f36;
	ld.global.f32 	%f37, [%rd66+12];
	add.s64 	%rd39, %rd38, %rd32;
	ld.global.f32 	%f38, [%rd39];
	add.f32 	%f39, %f37, %f38;
	min.f32 	%f67, %f36, %f39;
	st.global.f32 	[%rd4], %f67;
	add.s64 	%rd68, %rd68, -8;
	add.s64 	%rd67, %rd67, %rd10;
	add.s64 	%rd66, %rd66, 32;
	setp.ne.s64 	%p6, %rd68, 0;
	@%p6 bra 	$L__BB1_4;
$L__BB1_5:
	and.b32  	%r14, %r3, 7;
	setp.eq.s32 	%p7, %r14, 0;
	@%p7 bra 	$L__BB1_13;
	and.b64  	%rd40, %rd3, 7;
	add.s64 	%rd41, %rd40, -1;
	setp.lt.u64 	%p8, %rd41, 3;
	@%p8 bra 	$L__BB1_8;
	add.s64 	%rd42, %rd70, %rd5;
	shl.b64 	%rd43, %rd42, 2;
	add.s64 	%rd44, %rd2, %rd43;
	ld.global.f32 	%f40, [%rd44];
	mad.lo.s64 	%rd45, %rd70, %rd6, %rd7;
	shl.b64 	%rd46, %rd45, 2;
	add.s64 	%rd47, %rd1, %rd46;
	ld.global.f32 	%f41, [%rd47];
	add.f32 	%f42, %f40, %f41;
	min.f32 	%f43, %f67, %f42;
	st.global.f32 	[%rd4], %f43;
	ld.global.f32 	%f44, [%rd44+4];
	shl.b64 	%rd48, %rd6, 2;
	add.s64 	%rd49, %rd47, %rd48;
	ld.global.f32 	%f45, [%rd49];
	add.f32 	%f46, %f44, %f45;
	min.f32 	%f47, %f43, %f46;
	st.global.f32 	[%rd4], %f47;
	ld.global.f32 	%f48, [%rd44+8];
	add.s64 	%rd50, %rd49, %rd48;
	ld.global.f32 	%f49, [%rd50];
	add.f32 	%f50, %f48, %f49;
	min.f32 	%f51, %f47, %f50;
	st.global.f32 	[%rd4], %f51;
	ld.global.f32 	%f52, [%rd44+12];
	add.s64 	%rd51, %rd50, %rd48;
	ld.global.f32 	%f53, [%rd51];
	add.f32 	%f54, %f52, %f53;
	min.f32 	%f67, %f51, %f54;
	st.global.f32 	[%rd4], %f67;
	add.s64 	%rd70, %rd70, 4;
$L__BB1_8:
	and.b32  	%r15, %r3, 3;
	setp.eq.s32 	%p9, %r15, 0;
	@%p9 bra 	$L__BB1_13;
	setp.eq.s32 	%p10, %r15, 1;
	@%p10 bra 	$L__BB1_11;
	add.s64 	%rd52, %rd70, %rd5;
	shl.b64 	%rd53, %rd52, 2;
	add.s64 	%rd54, %rd2, %rd53;
	ld.global.f32 	%f55, [%rd54];
	mad.lo.s64 	%rd55, %rd70, %rd6, %rd7;
	shl.b64 	%rd56, %rd55, 2;
	add.s64 	%rd57, %rd1, %rd56;
	ld.global.f32 	%f56, [%rd57];
	add.f32 	%f57, %f55, %f56;
	min.f32 	%f58, %f67, %f57;
	st.global.f32 	[%rd4], %f58;
	ld.global.f32 	%f59, [%rd54+4];
	shl.b64 	%rd58, %rd6, 2;
	add.s64 	%rd59, %rd57, %rd58;
	ld.global.f32 	%f60, [%rd59];
	add.f32 	%f61, %f59, %f60;
	min.f32 	%f67, %f58, %f61;
	st.global.f32 	[%rd4], %f67;
	add.s64 	%rd70, %rd70, 2;
$L__BB1_11:
	and.b32  	%r16, %r3, 1;
	setp.eq.b32 	%p11, %r16, 1;
	not.pred 	%p12, %p11;
	@%p12 bra 	$L__BB1_13;
	add.s64 	%rd60, %rd70, %rd5;
	shl.b64 	%rd61, %rd60, 2;
	add.s64 	%rd62, %rd2, %rd61;
	ld.global.f32 	%f62, [%rd62];
	mad.lo.s64 	%rd63, %rd70, %rd6, %rd7;
	shl.b64 	%rd64, %rd63, 2;
	add.s64 	%rd65, %rd1, %rd64;
	ld.global.f32 	%f63, [%rd65];
	add.f32 	%f64, %f62, %f63;
	min.f32 	%f65, %f67, %f64;
	st.global.f32 	[%rd4], %f65;
$L__BB1_13:
	ret;

}


// ===== COMPILED SASS (sm_100) =====

	.target	sm_100

	.elftype	@"ET_EXEC"


//--------------------- .note.nv.tkinfo           --------------------------
	.section	.note.nv.tkinfo,"",@"SHT_NOTE"
	.sectionflags	@"SHF_NOTE_NV_TKINFO"
	.tkinfo
        /*0018*/ 	.word	0x00000002
        /*0030*/ 	.string	""
        /*0030*/ 	.string	"ptxas"
        /*0030*/ 	.string	"Cuda compilation tools, release 13.0, V13.0.88"
        /*0030*/ 	.string	"Build cuda_13.0.r13.0/compiler.36424714_0"
        /*0030*/ 	.string	"-arch sm_100 -m 64 "



//--------------------- .note.nv.cuinfo           --------------------------
	.section	.note.nv.cuinfo,"",@"SHT_NOTE"
	.sectionflags	@"SHF_NOTE_NV_CUINFO"
        /*0018*/ 	.short	0x0002
        /*001a*/ 	.short	0x0064
        /*001c*/ 	.short	0x0082
	.zero		2


//--------------------- .nv.info                  --------------------------
	.section	.nv.info,"",@"SHT_CUDA_INFO"
	.align	4


	//----- nvinfo : EIATTR_REGCOUNT
	.align		4
        /*0000*/ 	.byte	0x04, 0x2f
        /*0002*/ 	.short	(.L_1 - .L_0)
	.align		4
.L_0:
        /*0004*/ 	.word	index@(_Z16maxPlusMulKernelPKfS0_Pfiii)
        /*0008*/ 	.word	0x00000020


	//----- nvinfo : EIATTR_FRAME_SIZE
	.align		4
.L_1:
        /*000c*/ 	.byte	0x04, 0x11
        /*000e*/ 	.short	(.L_3 - .L_2)
	.align		4
.L_2:
        /*0010*/ 	.word	index@(_Z16maxPlusMulKernelPKfS0_Pfiii)
        /*0014*/ 	.word	0x00000000


	//----- nvinfo : EIATTR_REGCOUNT
	.align		4
.L_3:
        /*0018*/ 	.byte	0x04, 0x2f
        /*001a*/ 	.short	(.L_5 - .L_4)
	.align		4
.L_4:
        /*001c*/ 	.word	index@(_Z16minPlusMulKernelPKfS0_Pfiii)
        /*0020*/ 	.word	0x00000020


	//----- nvinfo : EIATTR_FRAME_SIZE
	.align		4
.L_5:
        /*0024*/ 	.byte	0x04, 0x11
        /*0026*/ 	.short	(.L_7 - .L_6)
	.align		4
.L_6:
        /*0028*/ 	.word	index@(_Z16minPlusMulKernelPKfS0_Pfiii)
        /*002c*/ 	.word	0x00000000


	//----- nvinfo : EIATTR_MIN_STACK_SIZE
	.align		4
.L_7:
        /*0030*/ 	.byte	0x04, 0x12
        /*0032*/ 	.short	(.L_9 - .L_8)
	.align		4
.L_8:
        /*0034*/ 	.word	index@(_Z16minPlusMulKernelPKfS0_Pfiii)
        /*0038*/ 	.word	0x00000000


	//----- nvinfo : EIATTR_MIN_STACK_SIZE
	.align		4
.L_9:
        /*003c*/ 	.byte	0x04, 0x12
        /*003e*/ 	.short	(.L_11 - .L_10)
	.align		4
.L_10:
        /*0040*/ 	.word	index@(_Z16maxPlusMulKernelPKfS0_Pfiii)
        /*0044*/ 	.word	0x00000000
.L_11:


//--------------------- .nv.compat                --------------------------
	.section	.nv.compat,"",@"SHT_CUDA_COMPAT_INFO"
	.align	4
        /*0000*/ 	.byte	0x02, 0x09, 0x00, 0x00, 0x02, 0x02, 0x01, 0x00, 0x02, 0x05, 0x05, 0x00, 0x03, 0x07, 0x01, 0x01
        /*0010*/ 	.byte	0x02, 0x03, 0x00, 0x00, 0x02, 0x06, 0x01, 0x00, 0x04, 0x0b, 0x08, 0x00, 0x09, 0x00, 0x00, 0x00
        /*0020*/ 	.byte	0x00, 0x00, 0x00, 0x00


//--------------------- .nv.info._Z16minPlusMulKernelPKfS0_Pfiii --------------------------
	.section	.nv.info._Z16minPlusMulKernelPKfS0_Pfiii,"",@"SHT_CUDA_INFO"
	.sectionflags	@""
	.align	4


	//----- nvinfo : EIATTR_CUDA_API_VERSION
	.align		4
        /*0000*/ 	.byte	0x04, 0x37
        /*0002*/ 	.short	(.L_13 - .L_12)
.L_12:
        /*0004*/ 	.word	0x00000082


	//----- nvinfo : EIATTR_KPARAM_INFO
	.align		4
.L_13:
        /*0008*/ 	.byte	0x04, 0x17
        /*000a*/ 	.short	(.L_15 - .L_14)
.L_14:
        /*000c*/ 	.word	0x00000000
        /*0010*/ 	.short	0x0005
        /*0012*/ 	.short	0x0020
        /*0014*/ 	.byte	0x00, 0xf0, 0x11, 0x00


	//----- nvinfo : EIATTR_KPARAM_INFO
	.align		4
.L_15:
        /*0018*/ 	.byte	0x04, 0x17
        /*001a*/ 	.short	(.L_17 - .L_16)
.L_16:
        /*001c*/ 	.word	0x00000000
        /*0020*/ 	.short	0x0004
        /*0022*/ 	.short	0x001c
        /*0024*/ 	.byte	0x00, 0xf0, 0x11, 0x00


	//----- nvinfo : EIATTR_KPARAM_INFO
	.align		4
.L_17:
        /*0028*/ 	.byte	0x04, 0x17
        /*002a*/ 	.short	(.L_19 - .L_18)
.L_18:
        /*002c*/ 	.word	0x00000000
        /*0030*/ 	.short	0x0003
        /*0032*/ 	.short	0x0018
        /*0034*/ 	.byte	0x00, 0xf0, 0x11, 0x00


	//----- nvinfo : EIATTR_KPARAM_INFO
	.align		4
.L_19:
        /*0038*/ 	.byte	0x04, 0x17
        /*003a*/ 	.short	(.L_21 - .L_20)
.L_20:
        /*003c*/ 	.word	0x00000000
        /*0040*/ 	.short	0x0002
        /*0042*/ 	.short	0x0010
        /*0044*/ 	.byte	0x00, 0xf5, 0x21, 0x00


	//----- nvinfo : EIATTR_KPARAM_INFO
	.align		4
.L_21:
        /*0048*/ 	.byte	0x04, 0x17
        /*004a*/ 	.short	(.L_23 - .L_22)
.L_22:
        /*004c*/ 	.word	0x00000000
        /*0050*/ 	.short	0x0001
        /*0052*/ 	.short	0x0008
        /*0054*/ 	.byte	0x00, 0xf5, 0x21, 0x00


	//----- nvinfo : EIATTR_KPARAM_INFO
	.align		4
.L_23:
        /*0058*/ 	.byte	0x04, 0x17
        /*005a*/ 	.short	(.L_25 - .L_24)
.L_24:
        /*005c*/ 	.word	0x00000000
        /*0060*/ 	.short	0x0000
        /*0062*/ 	.short	0x0000
        /*0064*/ 	.byte	0x00, 0xf5, 0x21, 0x00


	//----- nvinfo : EIATTR_SPARSE_MMA_MASK
	.align		4
.L_25:
        /*0068*/ 	.byte	0x03, 0x50
        /*006a*/ 	.short	0x0000


	//----- nvinfo : EIATTR_MAXREG_COUNT
	.align		4
        /*006c*/ 	.byte	0x03, 0x1b
        /*006e*/ 	.short	0x00ff


	//----- nvinfo : EIATTR_MERCURY_ISA_VERSION
	.align		4
        /*0070*/ 	.byte	0x03, 0x5f
        /*0072*/ 	.short	0x0101


	//----- nvinfo : EIATTR_VRC_CTA_INIT_COUNT
	.align		4
        /*0074*/ 	.byte	0x02, 0x4a
	.zero		1
	.zero		1


	//----- nvinfo : EIATTR_EXIT_INSTR_OFFSETS
	.align		4
        /*0078*/ 	.byte	0x04, 0x1c
        /*007a*/ 	.short	(.L_27 - .L_26)


	//   ....[0]....
.L_26:
        /*007c*/ 	.word	0x000000d0


	//   ....[1]....
        /*0080*/ 	.word	0x00000100


	//   ....[2]....
        /*0084*/ 	.word	0x000006e0


	//   ....[3]....
        /*0088*/ 	.word	0x000009f0


	//   ....[4]....
        /*008c*/ 	.word	0x00000bf0


	//   ....[5]....
        /*0090*/ 	.word	0x00000d20


	//----- nvinfo : EIATTR_CBANK_PARAM_SIZE
	.align		4
.L_27:
        /*0094*/ 	.byte	0x03, 0x19
        /*0096*/ 	.short	0x0024


	//----- nvinfo : EIATTR_PARAM_CBANK
	.align		4
        /*0098*/ 	.byte	0x04, 0x0a
        /*009a*/ 	.short	(.L_29 - .L_28)
	.align		4
.L_28:
        /*009c*/ 	.word	index@(.nv.constant0._Z16minPlusMulKernelPKfS0_Pfiii)
        /*00a0*/ 	.short	0x0380
        /*00a2*/ 	.short	0x0024


	//----- nvinfo : EIATTR_SW_WAR
	.align		4
.L_29:
        /*00a4*/ 	.byte	0x04, 0x36
        /*00a6*/ 	.short	(.L_31 - .L_30)
.L_30:
        /*00a8*/ 	.word	0x00000008
.L_31:


//--------------------- .nv.info._Z16maxPlusMulKernelPKfS0_Pfiii --------------------------
	.section	.nv.info._Z16maxPlusMulKernelPKfS0_Pfiii,"",@"SHT_CUDA_INFO"
	.sectionflags	@""
	.align	4


	//----- nvinfo : EIATTR_CUDA_API_VERSION
	.align		4
        /*0000*/ 	.byte	0x04, 0x37
        /*0002*/ 	.short	(.L_33 - .L_32)
.L_32:
        /*0004*/ 	.word	0x00000082


	//----- nvinfo : EIATTR_KPARAM_INFO
	.align		4
.L_33:
        /*0008*/ 	.byte	0x04, 0x17
        /*000a*/ 	.short	(.L_35 - .L_34)
.L_34:
        /*000c*/ 	.word	0x00000000
        /*0010*/ 	.short	0x0005
        /*0012*/ 	.short	0x0020
        /*0014*/ 	.byte	0x00, 0xf0, 0x11, 0x00


	//----- nvinfo : EIATTR_KPARAM_INFO
	.align		4
.L_35:
        /*0018*/ 	.byte	0x04, 0x17
        /*001a*/ 	.short	(.L_37 - .L_36)
.L_36:
        /*001c*/ 	.word	0x00000000
        /*0020*/ 	.short	0x0004
        /*0022*/ 	.short	0x001c
        /*0024*/ 	.byte	0x00, 0xf0, 0x11, 0x00


	//----- nvinfo : EIATTR_KPARAM_INFO
	.align		4
.L_37:
        /*0028*/ 	.byte	0x04, 0x17
        /*002a*/ 	.short	(.L_39 - .L_38)
.L_38:
        /*002c*/ 	.word	0x00000000
        /*0030*/ 	.short	0x0003
        /*0032*/ 	.short	0x0018
        /*0034*/ 	.byte	0x00, 0xf0, 0x11, 0x00


	//----- nvinfo : EIATTR_KPARAM_INFO
	.align		4
.L_39:
        /*0038*/ 	.byte	0x04, 0x17
        /*003a*/ 	.short	(.L_41 - .L_40)
.L_40:
        /*003c*/ 	.word	0x00000000
        /*0040*/ 	.short	0x0002
        /*0042*/ 	.short	0x0010
        /*0044*/ 	.byte	0x00, 0xf5, 0x21, 0x00


	//----- nvinfo : EIATTR_KPARAM_INFO
	.align		4
.L_41:
        /*0048*/ 	.byte	0x04, 0x17
        /*004a*/ 	.short	(.L_43 - .L_42)
.L_42:
        /*004c*/ 	.word	0x00000000
        /*0050*/ 	.short	0x0001
        /*0052*/ 	.short	0x0008
        /*0054*/ 	.byte	0x00, 0xf5, 0x21, 0x00


	//----- nvinfo : EIATTR_KPARAM_INFO
	.align		4
.L_43:
        /*0058*/ 	.byte	0x04, 0x17
        /*005a*/ 	.short	(.L_45 - .L_44)
.L_44:
        /*005c*/ 	.word	0x00000000
        /*0060*/ 	.short	0x0000
        /*0062*/ 	.short	0x0000
        /*0064*/ 	.byte	0x00, 0xf5, 0x21, 0x00


	//----- nvinfo : EIATTR_SPARSE_MMA_MASK
	.align		4
.L_45:
        /*0068*/ 	.byte	0x03, 0x50
        /*006a*/ 	.short	0x0000


	//----- nvinfo : EIATTR_MAXREG_COUNT
	.align		4
        /*006c*/ 	.byte	0x03, 0x1b
        /*006e*/ 	.short	0x00ff


	//----- nvinfo : EIATTR_MERCURY_ISA_VERSION
	.align		4
        /*0070*/ 	.byte	0x03, 0x5f
        /*0072*/ 	.short	0x0101


	//----- nvinfo : EIATTR_VRC_CTA_INIT_COUNT
	.align		4
        /*0074*/ 	.byte	0x02, 0x4a
	.zero		1
	.zero		1


	//----- nvinfo : EIATTR_EXIT_INSTR_OFFSETS
	.align		4
        /*0078*/ 	.byte	0x04, 0x1c
        /*007a*/ 	.short	(.L_47 - .L_46)


	//   ....[0]....
.L_46:
        /*007c*/ 	.word	0x000000d0


	//   ....[1]....
        /*0080*/ 	.word	0x00000100


	//   ....[2]....
        /*0084*/ 	.word	0x000006e0


	//   ....[3]....
        /*0088*/ 	.word	0x000009f0


	//   ....[4]....
        /*008c*/ 	.word	0x00000bf0


	//   ....[5]....
        /*0090*/ 	.word	0x00000d20


	//----- nvinfo : EIATTR_CBANK_PARAM_SIZE
	.align		4
.L_47:
        /*0094*/ 	.byte	0x03, 0x19
        /*0096*/ 	.short	0x0024


	//----- nvinfo : EIATTR_PARAM_CBANK
	.align		4
        /*0098*/ 	.byte	0x04, 0x0a
        /*009a*/ 	.short	(.L_49 - .L_48)
	.align		4
.L_48:
        /*009c*/ 	.word	index@(.nv.constant0._Z16maxPlusMulKernelPKfS0_Pfiii)
        /*00a0*/ 	.short	0x0380
        /*00a2*/ 	.short	0x0024


	//----- nvinfo : EIATTR_SW_WAR
	.align		4
.L_49:
        /*00a4*/ 	.byte	0x04, 0x36
        /*00a6*/ 	.short	(.L_51 - .L_50)
.L_50:
        /*00a8*/ 	.word	0x00000008
.L_51:


//--------------------- .nv.callgraph             --------------------------
	.section	.nv.callgraph,"",@"SHT_CUDA_CALLGRAPH"
	.align	4
	.sectionentsize	8
	.align		4
        /*0000*/ 	.word	0x00000000
	.align		4
        /*0004*/ 	.word	0xffffffff
	.align		4
        /*0008*/ 	.word	0x00000000
	.align		4
        /*000c*/ 	.word	0xfffffffe
	.align		4
        /*0010*/ 	.word	0x00000000
	.align		4
        /*0014*/ 	.word	0xfffffffd
	.align		4
        /*0018*/ 	.word	0x00000000
	.align		4
        /*001c*/ 	.word	0xfffffffc


//--------------------- .text._Z16minPlusMulKernelPKfS0_Pfiii --------------------------
	.section	.text._Z16minPlusMulKernelPKfS0_Pfiii,"ax",@progbits
	.align	128
        .global         _Z16minPlusMulKernelPKfS0_Pfiii
        .type           _Z16minPlusMulKernelPKfS0_Pfiii,@function
        .size           _Z16minPlusMulKernelPKfS0_Pfiii,(.L_x_10 - _Z16minPlusMulKernelPKfS0_Pfiii)
        .other          _Z16minPlusMulKernelPKfS0_Pfiii,@"STO_CUDA_ENTRY STV_DEFAULT"
_Z16minPlusMulKernelPKfS0_Pfiii:
.text._Z16minPlusMulKernelPKfS0_Pfiii:
[----:B------:R-:W-:Y:S01]  /*0000*/  LDC R1, c[0x0][0x37c] ;  /* 0x0000df00ff017b82 */ /* 0x000fe20000000800 */
[----:B------:R-:W0:Y:S07]  /*0010*/  S2R R13, SR_TID.X ;  /* 0x00000000000d7919 */ /* 0x000e2e0000002100 */
[----:B------:R-:W1:Y:S01]  /*0020*/  LDC R3, c[0x0][0x364] ;  /* 0x0000d900ff037b82 */ /* 0x000e620000000800 */
[----:B------:R-:W2:Y:S01]  /*0030*/  LDCU UR6, c[0x0][0x398] ;  /* 0x00007300ff0677ac */ /* 0x000ea20008000800 */
[----:B------:R-:W1:Y:S06]  /*0040*/  S2R R2, SR_TID.Y ;  /* 0x0000000000027919 */ /* 0x000e6c0000002200 */
[----:B------:R-:W0:Y:S08]  /*0050*/  S2UR UR5, SR_CTAID.X ;  /* 0x00000000000579c3 */ /* 0x000e300000002500 */
[----:B------:R-:W0:Y:S08]  /*0060*/  LDC R12, c[0x0][0x360] ;  /* 0x0000d800ff0c7b82 */ /* 0x000e300000000800 */
[----:B------:R-:W1:Y:S08]  /*0070*/  S2UR UR4, SR_CTAID.Y ;  /* 0x00000000000479c3 */ /* 0x000e700000002600 */
[----:B------:R-:W3:Y:S01]  /*0080*/  LDC R0, c[0x0][0x3a0] ;  /* 0x0000e800ff007b82 */ /* 0x000ee20000000800 */
[----:B0-----:R-:W-:-:S02]  /*0090*/  IMAD R12, R12, UR5, R13 ;  /* 0x000000050c0c7c24 */ /* 0x001fc4000f8e020d */
[----:B-1----:R-:W-:-:S03]  /*00a0*/  IMAD R3, R3, UR4, R2 ;  /* 0x0000000403037c24 */ /* 0x002fc6000f8e0202 */
[----:B---3--:R-:W-:-:S04]  /*00b0*/  ISETP.GE.AND P0, PT, R12, R0, PT ;  /* 0x000000000c00720c */ /* 0x008fc80003f06270 */
[----:B--2---:R-:W-:-:S13]  /*00c0*/  ISETP.GE.OR P0, PT, R3, UR6, P0 ;  /* 0x0000000603007c0c */ /* 0x004fda0008706670 */
[----:B------:R-:W-:Y:S05]  /*00d0*/  @P0 EXIT ;  /* 0x000000000000094d */ /* 0x000fea0003800000 */
[----:B------:R-:W0:Y:S02]  /*00e0*/  LDC R2, c[0x0][0x39c] ;  /* 0x0000e700ff027b82 */ /* 0x000e240000000800 */
[----:B0-----:R-:W-:-:S13]  /*00f0*/  ISETP.NE.AND P0, PT, R2, RZ, PT ;  /* 0x000000ff0200720c */ /* 0x001fda0003f05270 */
[----:B------:R-:W-:Y:S05]  /*0100*/  @!P0 EXIT ;  /* 0x000000000000894d */ /* 0x000fea0003800000 */
[----:B------:R-:W0:Y:S01]  /*0110*/  LDC.64 R14, c[0x0][0x390] ;  /* 0x0000e400ff0e7b82 */ /* 0x000e220000000a00 */
[----:B------:R-:W1:Y:S01]  /*0120*/  LDCU.64 UR4, c[0x0][0x358] ;  /* 0x00006b00ff0477ac */ /* 0x000e620008000a00 */
[C---:B------:R-:W-:Y:S01]  /*0130*/  ISETP.GE.U32.AND P0, PT, R2.reuse, 0x8, PT ;  /* 0x000000080200780c */ /* 0x040fe20003f06070 */
[C-C-:B------:R-:W-:Y:S01]  /*0140*/  IMAD R5, R3.reuse, R0, R12.reuse ;  /* 0x0000000003057224 */ /* 0x140fe200078e020c */
[----:B------:R-:W-:Y:S01]  /*0150*/  LOP3.LUT P1, RZ, R2, 0x7, RZ, 0xc0, !PT ;  /* 0x0000000702ff7812 */ /* 0x000fe2000782c0ff */
[----:B------:R-:W-:Y:S01]  /*0160*/  IMAD R3, R3, R2, RZ ;  /* 0x0000000203037224 */ /* 0x000fe200078e02ff */
[----:B------:R-:W-:Y:S01]  /*0170*/  SHF.R.S32.HI R13, RZ, 0x1f, R12 ;  /* 0x0000001fff0d7819 */ /* 0x000fe2000001140c */
[----:B------:R-:W-:Y:S02]  /*0180*/  IMAD.MOV.U32 R4, RZ, RZ, RZ ;  /* 0x000000ffff047224 */ /* 0x000fe400078e00ff */
[----:B------:R-:W-:Y:S01]  /*0190*/  IMAD.MOV.U32 R7, RZ, RZ, RZ ;  /* 0x000000ffff077224 */ /* 0x000fe200078e00ff */
[----:B------:R-:W-:Y:S01]  /*01a0*/  SHF.R.S32.HI R6, RZ, 0x1f, R3 ;  /* 0x0000001fff067819 */ /* 0x000fe20000011403 */
[----:B0-----:R-:W-:Y:S01]  /*01b0*/  IMAD.WIDE R14, R5, 0x4, R14 ;  /* 0x00000004050e7825 */ /* 0x001fe200078e020e */
[----:B------:R-:W-:-:S04]  /*01c0*/  SHF.R.S32.HI R5, RZ, 0x1f, R0 ;  /* 0x0000001fff057819 */ /* 0x000fc80000011400 */
[----:B-1----:R0:W5:Y:S01]  /*01d0*/  LDG.E R21, desc[UR4][R14.64] ;  /* 0x000000040e157981 */ /* 0x002162000c1e1900 */
[----:B------:R-:W-:Y:S05]  /*01e0*/  @!P0 BRA `(.L_x_0) ;  /* 0x00000004003c8947 */ /* 0x000fea0003800000 */
[----:B------:R-:W1:Y:S01]  /*01f0*/  LDCU.128 UR8, c[0x0][0x380] ;  /* 0x00007000ff0877ac */ /* 0x000e620008000c00 */
[----:B------:R-:W-:Y:S01]  /*0200*/  SHF.R.S32.HI R7, RZ, 0x1f, R2 ;  /* 0x0000001fff077819 */ /* 0x000fe20000011402 */
[----:B------:R-:W-:Y:S01]  /*0210*/  IMAD.SHL.U32 R27, R0, 0x4, RZ ;  /* 0x00000004001b7824 */ /* 0x000fe200078e00ff */
[----:B------:R-:W-:Y:S02]  /*0220*/  LOP3.LUT R4, R2, 0xfffffff8, RZ, 0xc0, !PT ;  /* 0xfffffff802047812 */ /* 0x000fe400078ec0ff */
[C---:B------:R-:W-:Y:S01]  /*0230*/  SHF.L.U64.HI R11, R0.reuse, 0x5, R5 ;  /* 0x00000005000b7819 */ /* 0x040fe20000010205 */
[----:B------:R-:W-:Y:S01]  /*0240*/  IMAD.MOV.U32 R24, RZ, RZ, R7 ;  /* 0x000000ffff187224 */ /* 0x000fe200078e0007 */
[----:B------:R-:W-:Y:S01]  /*0250*/  SHF.L.U64.HI R25, R0, 0x2, R5 ;  /* 0x0000000200197819 */ /* 0x000fe20000010205 */
[----:B------:R-:W-:Y:S01]  /*0260*/  IMAD.MOV.U32 R8, RZ, RZ, R4 ;  /* 0x000000ffff087224 */ /* 0x000fe200078e0004 */
[----:B-1----:R-:W-:Y:S02]  /*0270*/  LEA R9, P0, R12, UR10, 0x2 ;  /* 0x0000000a0c097c11 */ /* 0x002fe4000f8010ff */
[----:B------:R-:W-:-:S02]  /*0280*/  LEA R16, P2, R3, UR8, 0x2 ;  /* 0x0000000803107c11 */ /* 0x000fc4000f8410ff */
[----:B------:R-:W-:Y:S02]  /*0290*/  LEA.HI.X R10, R12, UR11, R13, 0x2, P0 ;  /* 0x0000000b0c0a7c11 */ /* 0x000fe400080f140d */
[----:B------:R-:W-:Y:S02]  /*02a0*/  LEA.HI.X R17, R3, UR9, R6, 0x2, P2 ;  /* 0x0000000903117c11 */ /* 0x000fe400090f1406 */
[----:B------:R-:W-:-:S05]  /*02b0*/  IADD3 R16, P0, PT, R16, 0x10, RZ ;  /* 0x0000001010107810 */ /* 0x000fca0007f1e0ff */
[----:B------:R-:W-:-:S08]  /*02c0*/  IMAD.X R17, RZ, RZ, R17, P0 ;  /* 0x000000ffff117224 */ /* 0x000fd000000e0611 */
.L_x_1:
[----:B------:R-:W-:Y:S01]  /*02d0*/  IMAD.MOV.U32 R22, RZ, RZ, R9 ;  /* 0x000000ffff167224 */ /* 0x000fe200078e0009 */
[----:B------:R-:W2:Y:S01]  /*02e0*/  LDG.E R18, desc[UR4][R16.64+-0x10] ;  /* 0xfffff00410127981 */ /* 0x000ea2000c1e1900 */
[----:B------:R-:W-:-:S05]  /*02f0*/  IMAD.MOV.U32 R23, RZ, RZ, R10 ;  /* 0x000000ffff177224 */ /* 0x000fca00078e000a */
[----:B------:R-:W2:Y:S02]  /*0300*/  LDG.E R19, desc[UR4][R22.64] ;  /* 0x0000000416137981 */ /* 0x000ea4000c1e1900 */
[----:B--2---:R-:W-:Y:S01]  /*0310*/  FADD R20, R18, R19 ;  /* 0x0000001312147221 */ /* 0x004fe20000000000 */
[----:B------:R-:W-:-:S04]  /*0320*/  IADD3 R18, P0, PT, R9, R27, RZ ;  /* 0x0000001b09127210 */ /* 0x000fc80007f1e0ff */
[----:B-1---5:R-:W-:Y:S01]  /*0330*/  FMNMX R26, R20, R21, PT ;  /* 0x00000015141a7209 */ /* 0x022fe20003800000 */
[----:B------:R-:W-:-:S04]  /*0340*/  IMAD.X R19, R10, 0x1, R25, P0 ;  /* 0x000000010a137824 */ /* 0x000fc800000e0619 */
[----:B------:R1:W-:Y:S04]  /*0350*/  STG.E desc[UR4][R14.64], R26 ;  /* 0x0000001a0e007986 */ /* 0x0003e8000c101904 */
[----:B------:R-:W2:Y:S04]  /*0360*/  LDG.E R21, desc[UR4][R18.64] ;  /* 0x0000000412157981 */ /* 0x000ea8000c1e1900 */
[----:B------:R-:W2:Y:S02]  /*0370*/  LDG.E R20, desc[UR4][R16.64+-0xc] ;  /* 0xfffff40410147981 */ /* 0x000ea4000c1e1900 */
[----:B--2---:R-:W-:Y:S01]  /*0380*/  FADD R21, R20, R21 ;  /* 0x0000001514157221 */ /* 0x004fe20000000000 */
[----:B------:R-:W-:-:S04]  /*0390*/  IADD3 R20, P0, PT, R18, R27, RZ ;  /* 0x0000001b12147210 */ /* 0x000fc80007f1e0ff */
[----:B------:R-:W-:Y:S01]  /*03a0*/  FMNMX R29, R26, R21, PT ;  /* 0x000000151a1d7209 */ /* 0x000fe20003800000 */
[----:B------:R-:W-:-:S04]  /*03b0*/  IMAD.X R21, R19, 0x1, R25, P0 ;  /* 0x0000000113157824 */ /* 0x000fc800000e0619 */
[----:B------:R2:W-:Y:S04]  /*03c0*/  STG.E desc[UR4][R14.64], R29 ;  /* 0x0000001d0e007986 */ /* 0x0005e8000c101904 */
[----:B------:R-:W3:Y:S04]  /*03d0*/  LDG.E R23, desc[UR4][R20.64] ;  /* 0x0000000414177981 */ /* 0x000ee8000c1e1900 */
[----:B------:R-:W3:Y:S02]  /*03e0*/  LDG.E R22, desc[UR4][R16.64+-0x8] ;  /* 0xfffff80410167981 */ /* 0x000ee4000c1e1900 */
[----:B---3--:R-:W-:Y:S01]  /*03f0*/  FADD R28, R22, R23 ;  /* 0x00000017161c7221 */ /* 0x008fe20000000000 */
[----:B------:R-:W-:-:S04]  /*0400*/  IADD3 R22, P0, PT, R20, R27, RZ ;  /* 0x0000001b14167210 */ /* 0x000fc80007f1e0ff */
[----:B-1----:R-:W-:Y:S01]  /*0410*/  FMNMX R26, R29, R28, PT ;  /* 0x0000001c1d1a7209 */ /* 0x002fe20003800000 */
[----:B------:R-:W-:-:S04]  /*0420*/  IMAD.X R23, R21, 0x1, R25, P0 ;  /* 0x0000000115177824 */ /* 0x000fc800000e0619 */
[----:B------:R1:W-:Y:S04]  /*0430*/  STG.E desc[UR4][R14.64], R26 ;  /* 0x0000001a0e007986 */ /* 0x0003e8000c101904 */
[----:B------:R-:W3:Y:S04]  /*0440*/  LDG.E R19, desc[UR4][R22.64] ;  /* 0x0000000416137981 */ /* 0x000ee8000c1e1900 */
[----:B------:R-:W3:Y:S02]  /*0450*/  LDG.E R18, desc[UR4][R16.64+-0x4] ;  /* 0xfffffc0410127981 */ /* 0x000ee4000c1e1900 */
[----:B---3--:R-:W-:Y:S01]  /*0460*/  FADD R19, R18, R19 ;  /* 0x0000001312137221 */ /* 0x008fe20000000000 */
[----:B------:R-:W-:-:S04]  /*0470*/  IADD3 R18, P0, PT, R22, R27, RZ ;  /* 0x0000001b16127210 */ /* 0x000fc80007f1e0ff */
[----:B--2---:R-:W-:Y:S01]  /*0480*/  FMNMX R29, R26, R19, PT ;  /* 0x000000131a1d7209 */ /* 0x004fe20003800000 */
        /* <DEDUP_REMOVED lines=23> */
[----:B------:R-:W2:Y:S04]  /*0600*/  LDG.E R19, desc[UR4][R18.64] ;  /* 0x0000000412137981 */ /* 0x000ea8000c1e1900 */
[----:B------:R3:W2:Y:S01]  /*0610*/  LDG.E R20, desc[UR4][R16.64+0xc] ;  /* 0x00000c0410147981 */ /* 0x0006a2000c1e1900 */
[----:B------:R-:W-:-:S04]  /*0620*/  IADD3 R8, P0, PT, R8, -0x8, RZ ;  /* 0xfffffff808087810 */ /* 0x000fc80007f1e0ff */
[----:B------:R-:W-:Y:S02]  /*0630*/  IADD3.X R24, PT, PT, R24, -0x1, RZ, P0, !PT ;  /* 0xffffffff18187810 */ /* 0x000fe400007fe4ff */
[----:B------:R-:W-:-:S04]  /*0640*/  ISETP.NE.U32.AND P0, PT, R8, RZ, PT ;  /* 0x000000ff0800720c */ /* 0x000fc80003f05070 */
[----:B------:R-:W-:Y:S02]  /*0650*/  ISETP.NE.AND.EX P0, PT, R24, RZ, PT, P0 ;  /* 0x000000ff1800720c */ /* 0x000fe40003f05300 */
[----:B------:R-:W-:Y:S02]  /*0660*/  LEA R9, P2, R0, R9, 0x5 ;  /* 0x0000000900097211 */ /* 0x000fe400078428ff */
[----:B---3--:R-:W-:-:S03]  /*0670*/  IADD3 R16, P3, PT, R16, 0x20, RZ ;  /* 0x0000002010107810 */ /* 0x008fc60007f7e0ff */
[----:B------:R-:W-:Y:S02]  /*0680*/  IMAD.X R10, R10, 0x1, R11, P2 ;  /* 0x000000010a0a7824 */ /* 0x000fe400010e060b */
[----:B------:R-:W-:Y:S02]  /*0690*/  IMAD.X R17, RZ, RZ, R17, P3 ;  /* 0x000000ffff117224 */ /* 0x000fe400018e0611 */
[----:B--2---:R-:W-:-:S05]  /*06a0*/  FADD R21, R20, R19 ;  /* 0x0000001314157221 */ /* 0x004fca0000000000 */
[----:B------:R-:W-:-:S05]  /*06b0*/  FMNMX R21, R28, R21, PT ;  /* 0x000000151c157209 */ /* 0x000fca0003800000 */
[----:B------:R1:W-:Y:S01]  /*06c0*/  STG.E desc[UR4][R14.64], R21 ;  /* 0x000000150e007986 */ /* 0x0003e2000c101904 */
[----:B------:R-:W-:Y:S05]  /*06d0*/  @P0 BRA `(.L_x_1) ;  /* 0xfffffff800fc0947 */ /* 0x000fea000383ffff */
.L_x_0:
[----:B------:R-:W-:Y:S05]  /*06e0*/  @!P1 EXIT ;  /* 0x000000000000994d */ /* 0x000fea0003800000 */
[----:B------:R-:W-:-:S04]  /*06f0*/  LOP3.LUT R8, R2, 0x7, RZ, 0xc0, !PT ;  /* 0x0000000702087812 */ /* 0x000fc800078ec0ff */
[----:B------:R-:W-:-:S04]  /*0700*/  IADD3 R8, P1, PT, R8, -0x1, RZ ;  /* 0xffffffff08087810 */ /* 0x000fc80007f3e0ff */
[----:B------:R-:W-:Y:S01]  /*0710*/  ISETP.GE.U32.AND P0, PT, R8, 0x3, PT ;  /* 0x000000030800780c */ /* 0x000fe20003f06070 */
[----:B------:R-:W-:Y:S01]  /*0720*/  IMAD.X R8, RZ, RZ, -0x1, P1 ;  /* 0xffffffffff087424 */ /* 0x000fe200008e06ff */
[----:B------:R-:W-:-:S04]  /*0730*/  LOP3.LUT P1, R20, R2, 0x3, RZ, 0xc0, !PT ;  /* 0x0000000302147812 */ /* 0x000fc8000782c0ff */
[----:B------:R-:W-:-:S13]  /*0740*/  ISETP.GE.U32.AND.EX P0, PT, R8, RZ, PT, P0 ;  /* 0x000000ff0800720c */ /* 0x000fda0003f06100 */
[----:B------:R-:W-:Y:S05]  /*0750*/  @!P0 BRA `(.L_x_2) ;  /* 0x0000000000a48947 */ /* 0x000fea0003800000 */
[----:B------:R-:W2:Y:S01]  /*0760*/  LDCU.128 UR8, c[0x0][0x380] ;  /* 0x00007000ff0877ac */ /* 0x000ea20008000c00 */
[----:B------:R-:W-:Y:S01]  /*0770*/  IMAD R8, R7, R0, RZ ;  /* 0x0000000007087224 */ /* 0x000fe200078e02ff */
[----:B------:R-:W-:Y:S01]  /*0780*/  IADD3 R9, P0, PT, R3, R4, RZ ;  /* 0x0000000403097210 */ /* 0x000fe20007f1e0ff */
[----:B------:R-:W-:-:S04]  /*0790*/  IMAD.WIDE.U32 R16, R4, R0, R12 ;  /* 0x0000000004107225 */ /* 0x000fc800078e000c */
[----:B------:R-:W-:Y:S02]  /*07a0*/  IMAD R11, R5, R4, R8 ;  /* 0x00000004050b7224 */ /* 0x000fe400078e0208 */
[----:B------:R-:W-:Y:S02]  /*07b0*/  IMAD.X R18, R6, 0x1, R7, P0 ;  /* 0x0000000106127824 */ /* 0x000fe400000e0607 */
[----:B------:R-:W-:Y:S01]  /*07c0*/  IMAD.IADD R11, R17, 0x1, R11 ;  /* 0x00000001110b7824 */ /* 0x000fe200078e020b */
[C---:B--2---:R-:W-:Y:S02]  /*07d0*/  LEA R8, P2, R9.reuse, UR8, 0x2 ;  /* 0x0000000809087c11 */ /* 0x044fe4000f8410ff */
[C---:B------:R-:W-:Y:S02]  /*07e0*/  LEA R10, P0, R16.reuse, UR10, 0x2 ;  /* 0x0000000a100a7c11 */ /* 0x040fe4000f8010ff */
[----:B------:R-:W-:Y:S02]  /*07f0*/  LEA.HI.X R9, R9, UR9, R18, 0x2, P2 ;  /* 0x0000000909097c11 */ /* 0x000fe400090f1412 */
[----:B------:R-:W-:-:S03]  /*0800*/  LEA.HI.X R11, R16, UR11, R11, 0x2, P0 ;  /* 0x0000000b100b7c11 */ /* 0x000fc600080f140b */
[----:B------:R-:W2:Y:S04]  /*0810*/  LDG.E R17, desc[UR4][R8.64] ;  /* 0x0000000408117981 */ /* 0x000ea8000c1e1900 */
[----:B------:R-:W2:Y:S01]  /*0820*/  LDG.E R18, desc[UR4][R10.64] ;  /* 0x000000040a127981 */ /* 0x000ea2000c1e1900 */
[C---:B------:R-:W-:Y:S01]  /*0830*/  IMAD.SHL.U32 R25, R0.reuse, 0x4, RZ ;  /* 0x0000000400197824 */ /* 0x040fe200078e00ff */
[----:B------:R-:W-:-:S04]  /*0840*/  SHF.L.U64.HI R23, R0, 0x2, R5 ;  /* 0x0000000200177819 */ /* 0x000fc80000010205 */
[----:B------:R-:W-:Y:S01]  /*0850*/  IADD3 R16, P0, PT, R10, R25, RZ ;  /* 0x000000190a107210 */ /* 0x000fe20007f1e0ff */
[----:B--2---:R-:W-:-:S04]  /*0860*/  FADD R18, R17, R18 ;  /* 0x0000001211127221 */ /* 0x004fc80000000000 */
[----:B------:R-:W-:Y:S01]  /*0870*/  IMAD.X R17, R11, 0x1, R23, P0 ;  /* 0x000000010b117824 */ /* 0x000fe200000e0617 */
[----:B-1---5:R-:W-:-:S05]  /*0880*/  FMNMX R21, R21, R18, PT ;  /* 0x0000001215157209 */ /* 0x022fca0003800000 */
[----:B------:R1:W-:Y:S04]  /*0890*/  STG.E desc[UR4][R14.64], R21 ;  /* 0x000000150e007986 */ /* 0x0003e8000c101904 */
[----:B------:R-:W2:Y:S04]  /*08a0*/  LDG.E R22, desc[UR4][R16.64] ;  /* 0x0000000410167981 */ /* 0x000ea8000c1e1900 */
[----:B------:R-:W2:Y:S01]  /*08b0*/  LDG.E R19, desc[UR4][R8.64+0x4] ;  /* 0x0000040408137981 */ /* 0x000ea2000c1e1900 */
[----:B------:R-:W-:Y:S01]  /*08c0*/  IADD3 R18, P0, PT, R16, R25, RZ ;  /* 0x0000001910127210 */ /* 0x000fe20007f1e0ff */
[----:B--2---:R-:W-:-:S04]  /*08d0*/  FADD R22, R19, R22 ;  /* 0x0000001613167221 */ /* 0x004fc80000000000 */
[----:B------:R-:W-:Y:S01]  /*08e0*/  IMAD.X R19, R17, 0x1, R23, P0 ;  /* 0x0000000111137824 */ /* 0x000fe200000e0617 */
[----:B------:R-:W-:-:S05]  /*08f0*/  FMNMX R27, R21, R22, PT ;  /* 0x00000016151b7209 */ /* 0x000fca0003800000 */
[----:B------:R2:W-:Y:S04]  /*0900*/  STG.E desc[UR4][R14.64], R27 ;  /* 0x0000001b0e007986 */ /* 0x0005e8000c101904 */
[----:B------:R-:W3:Y:S04]  /*0910*/  LDG.E R22, desc[UR4][R18.64] ;  /* 0x0000000412167981 */ /* 0x000ee8000c1e1900 */
[----:B------:R-:W3:Y:S01]  /*0920*/  LDG.E R11, desc[UR4][R8.64+0x8] ;  /* 0x00000804080b7981 */ /* 0x000ee2000c1e1900 */
[----:B------:R-:W-:Y:S01]  /*0930*/  IADD3 R10, P0, PT, R18, R25, RZ ;  /* 0x00000019120a7210 */ /* 0x000fe20007f1e0ff */
[----:B---3--:R-:W-:-:S04]  /*0940*/  FADD R22, R11, R22 ;  /* 0x000000160b167221 */ /* 0x008fc80000000000 */
[----:B------:R-:W-:Y:S01]  /*0950*/  IMAD.X R11, R19, 0x1, R23, P0 ;  /* 0x00000001130b7824 */ /* 0x000fe200000e0617 */
[----:B------:R-:W-:-:S05]  /*0960*/  FMNMX R17, R27, R22, PT ;  /* 0x000000161b117209 */ /* 0x000fca0003800000 */
[----:B------:R2:W-:Y:S04]  /*0970*/  STG.E desc[UR4][R14.64], R17 ;  /* 0x000000110e007986 */ /* 0x0005e8000c101904 */
[----:B------:R-:W3:Y:S04]  /*0980*/  LDG.E R16, desc[UR4][R8.64+0xc] ;  /* 0x00000c0408107981 */ /* 0x000ee8000c1e1900 */
[----:B------:R-:W3:Y:S01]  /*0990*/  LDG.E R11, desc[UR4][R10.64] ;  /* 0x000000040a0b7981 */ /* 0x000ee2000c1e1900 */
[----:B------:R-:W-:-:S05]  /*09a0*/  IADD3 R4, P0, PT, R4, 0x4, RZ ;  /* 0x0000000404047810 */ /* 0x000fca0007f1e0ff */
[----:B------:R-:W-:Y:S02]  /*09b0*/  IMAD.X R7, RZ, RZ, R7, P0 ;  /* 0x000000ffff077224 */ /* 0x000fe400000e0607 */
[----:B---3--:R-:W-:-:S05]  /*09c0*/  FADD R16, R16, R11 ;  /* 0x0000000b10107221 */ /* 0x008fca0000000000 */
[----:B-1----:R-:W-:-:S05]  /*09d0*/  FMNMX R21, R17, R16, PT ;  /* 0x0000001011157209 */ /* 0x002fca0003800000 */
[----:B------:R2:W-:Y:S02]  /*09e0*/  STG.E desc[UR4][R14.64], R21 ;  /* 0x000000150e007986 */ /* 0x0005e4000c101904 */
.L_x_2:
[----:B------:R-:W-:Y:S05]  /*09f0*/  @!P1 EXIT ;  /* 0x000000000000994d */ /* 0x000fea0003800000 */
[----:B------:R-:W-:Y:S02]  /*0a00*/  ISETP.NE.AND P1, PT, R20, 0x1, PT ;  /* 0x000000011400780c */ /* 0x000fe40003f25270 */
[----:B------:R-:W-:-:S04]  /*0a10*/  LOP3.LUT R2, R2, 0x1, RZ, 0xc0, !PT ;  /* 0x0000000102027812 */ /* 0x000fc800078ec0ff */
[----:B------:R-:W-:-:S07]  /*0a20*/  ISETP.NE.U32.AND P0, PT, R2, 0x1, PT ;  /* 0x000000010200780c */ /* 0x000fce0003f05070 */
[----:B------:R-:W-:Y:S06]  /*0a30*/  @!P1 BRA `(.L_x_3) ;  /* 0x00000000006c9947 */ /* 0x000fec0003800000 */
[----:B------:R-:W3:Y:S01]  /*0a40*/  LDCU.128 UR8, c[0x0][0x380] ;  /* 0x00007000ff0877ac */ /* 0x000ee20008000c00 */
[----:B------:R-:W-:Y:S01]  /*0a50*/  IMAD R8, R7, R0, RZ ;  /* 0x0000000007087224 */ /* 0x000fe200078e02ff */
[-C--:B------:R-:W-:Y:S01]  /*0a60*/  IADD3 R2, P1, PT, R3, R4.reuse, RZ ;  /* 0x0000000403027210 */ /* 0x080fe20007f3e0ff */
[----:B------:R-:W-:Y:S02]  /*0a70*/  IMAD.MOV.U32 R16, RZ, RZ, R12 ;  /* 0x000000ffff107224 */ /* 0x000fe400078e000c */
[----:B--2---:R-:W-:Y:S02]  /*0a80*/  IMAD.MOV.U32 R17, RZ, RZ, R13 ;  /* 0x000000ffff117224 */ /* 0x004fe400078e000d */
[----:B------:R-:W-:Y:S02]  /*0a90*/  IMAD R11, R5, R4, R8 ;  /* 0x00000004050b7224 */ /* 0x000fe400078e0208 */
[----:B------:R-:W-:-:S04]  /*0aa0*/  IMAD.WIDE.U32 R16, R4, R0, R16 ;  /* 0x0000000004107225 */ /* 0x000fc800078e0010 */
[----:B------:R-:W-:Y:S02]  /*0ab0*/  IMAD.X R9, R6, 0x1, R7, P1 ;  /* 0x0000000106097824 */ /* 0x000fe400008e0607 */
[----:B------:R-:W-:Y:S01]  /*0ac0*/  IMAD.IADD R11, R17, 0x1, R11 ;  /* 0x00000001110b7824 */ /* 0x000fe200078e020b */
[----:B---3--:R-:W-:Y:S02]  /*0ad0*/  LEA R8, P2, R2, UR8, 0x2 ;  /* 0x0000000802087c11 */ /* 0x008fe4000f8410ff */
[----:B------:R-:W-:Y:S02]  /*0ae0*/  LEA R10, P1, R16, UR10, 0x2 ;  /* 0x0000000a100a7c11 */ /* 0x000fe4000f8210ff */
[----:B------:R-:W-:Y:S02]  /*0af0*/  LEA.HI.X R9, R2, UR9, R9, 0x2, P2 ;  /* 0x0000000902097c11 */ /* 0x000fe400090f1409 */
[----:B------:R-:W-:-:S03]  /*0b00*/  LEA.HI.X R11, R16, UR11, R11, 0x2, P1 ;  /* 0x0000000b100b7c11 */ /* 0x000fc600088f140b */
[----:B------:R-:W2:Y:S04]  /*0b10*/  LDG.E R2, desc[UR4][R8.64] ;  /* 0x0000000408027981 */ /* 0x000ea8000c1e1900 */
[----:B------:R-:W2:Y:S01]  /*0b20*/  LDG.E R17, desc[UR4][R10.64] ;  /* 0x000000040a117981 */ /* 0x000ea2000c1e1900 */
[----:B------:R-:W-:Y:S01]  /*0b30*/  LEA R16, P1, R0, R10, 0x2 ;  /* 0x0000000a00107211 */ /* 0x000fe200078210ff */
[----:B--2---:R-:W-:-:S03]  /*0b40*/  FADD R2, R2, R17 ;  /* 0x0000001102027221 */ /* 0x004fc60000000000 */
[----:B------:R-:W-:Y:S02]  /*0b50*/  LEA.HI.X R17, R0, R11, R5, 0x2, P1 ;  /* 0x0000000b00117211 */ /* 0x000fe400008f1405 */
[----:B-----5:R-:W-:-:S05]  /*0b60*/  FMNMX R19, R21, R2, PT ;  /* 0x0000000215137209 */ /* 0x020fca0003800000 */
[----:B------:R3:W-:Y:S04]  /*0b70*/  STG.E desc[UR4][R14.64], R19 ;  /* 0x000000130e007986 */ /* 0x0007e8000c101904 */
[----:B------:R-:W2:Y:S04]  /*0b80*/  LDG.E R2, desc[UR4][R8.64+0x4] ;  /* 0x0000040408027981 */ /* 0x000ea8000c1e1900 */
[----:B------:R-:W2:Y:S01]  /*0b90*/  LDG.E R17, desc[UR4][R16.64] ;  /* 0x0000000410117981 */ /* 0x000ea2000c1e1900 */
[----:B------:R-:W-:-:S05]  /*0ba0*/  IADD3 R4, P1, PT, R4, 0x2, RZ ;  /* 0x0000000204047810 */ /* 0x000fca0007f3e0ff */
[----:B------:R-:W-:Y:S02]  /*0bb0*/  IMAD.X R7, RZ, RZ, R7, P1 ;  /* 0x000000ffff077224 */ /* 0x000fe400008e0607 */
[----:B--2---:R-:W-:-:S05]  /*0bc0*/  FADD R2, R2, R17 ;  /* 0x0000001102027221 */ /* 0x004fca0000000000 */
[----:B-1----:R-:W-:-:S05]  /*0bd0*/  FMNMX R21, R19, R2, PT ;  /* 0x0000000213157209 */ /* 0x002fca0003800000 */
[----:B------:R3:W-:Y:S02]  /*0be0*/  STG.E desc[UR4][R14.64], R21 ;  /* 0x000000150e007986 */ /* 0x0007e4000c101904 */
.L_x_3:
[----:B------:R-:W-:Y:S05]  /*0bf0*/  @P0 EXIT ;  /* 0x000000000000094d */ /* 0x000fea0003800000 */
[----:B------:R-:W4:Y:S01]  /*0c00*/  LDCU.128 UR8, c[0x0][0x380] ;  /* 0x00007000ff0877ac */ /* 0x000f220008000c00 */
[----:B------:R-:W-:Y:S01]  /*0c10*/  IMAD R2, R7, R0, RZ ;  /* 0x0000000007027224 */ /* 0x000fe200078e02ff */
[-C--:B------:R-:W-:Y:S01]  /*0c20*/  IADD3 R3, P0, PT, R3, R4.reuse, RZ ;  /* 0x0000000403037210 */ /* 0x080fe20007f1e0ff */
[----:B------:R-:W-:Y:S02]  /*0c30*/  IMAD.MOV.U32 R8, RZ, RZ, R12 ;  /* 0x000000ffff087224 */ /* 0x000fe400078e000c */
[----:B------:R-:W-:Y:S02]  /*0c40*/  IMAD.MOV.U32 R9, RZ, RZ, R13 ;  /* 0x000000ffff097224 */ /* 0x000fe400078e000d */
[----:B------:R-:W-:Y:S02]  /*0c50*/  IMAD R5, R5, R4, R2 ;  /* 0x0000000405057224 */ /* 0x000fe400078e0202 */
[----:B------:R-:W-:-:S04]  /*0c60*/  IMAD.WIDE.U32 R8, R4, R0, R8 ;  /* 0x0000000004087225 */ /* 0x000fc800078e0008 */
[----:B------:R-:W-:Y:S02]  /*0c70*/  IMAD.IADD R5, R9, 0x1, R5 ;  /* 0x0000000109057824 */ /* 0x000fe400078e0205 */
[----:B------:R-:W-:Y:S01]  /*0c80*/  IMAD.X R6, R6, 0x1, R7, P0 ;  /* 0x0000000106067824 */ /* 0x000fe200000e0607 */
[C---:B----4-:R-:W-:Y:S02]  /*0c90*/  LEA R4, P1, R8.reuse, UR10, 0x2 ;  /* 0x0000000a08047c11 */ /* 0x050fe4000f8210ff */
[C---:B------:R-:W-:Y:S02]  /*0ca0*/  LEA R2, P0, R3.reuse, UR8, 0x2 ;  /* 0x0000000803027c11 */ /* 0x040fe4000f8010ff */
[----:B------:R-:W-:Y:S02]  /*0cb0*/  LEA.HI.X R5, R8, UR11, R5, 0x2, P1 ;  /* 0x0000000b08057c11 */ /* 0x000fe400088f1405 */
[----:B------:R-:W-:-:S04]  /*0cc0*/  LEA.HI.X R3, R3, UR9, R6, 0x2, P0 ;  /* 0x0000000903037c11 */ /* 0x000fc800080f1406 */
[----:B------:R-:W4:Y:S04]  /*0cd0*/  LDG.E R5, desc[UR4][R4.64] ;  /* 0x0000000404057981 */ /* 0x000f28000c1e1900 */
[----:B------:R-:W4:Y:S02]  /*0ce0*/  LDG.E R2, desc[UR4][R2.64] ;  /* 0x0000000402027981 */ /* 0x000f24000c1e1900 */
[----:B----4-:R-:W-:-:S05]  /*0cf0*/  FADD R0, R2, R5 ;  /* 0x0000000502007221 */ /* 0x010fca0000000000 */
[----:B-123-5:R-:W-:-:S05]  /*0d00*/  FMNMX R21, R0, R21, PT ;  /* 0x0000001500157209 */ /* 0x02efca0003800000 */
[----:B------:R-:W-:Y:S01]  /*0d10*/  STG.E desc[UR4][R14.64], R21 ;  /* 0x000000150e007986 */ /* 0x000fe2000c101904 */
[----:B------:R-:W-:Y:S05]  /*0d20*/  EXIT ;  /* 0x000000000000794d */ /* 0x000fea0003800000 */
.L_x_4:
[----:B------:R-:W-:-:S00]  /*0d30*/  BRA `(.L_x_4) ;  /* 0xfffffffc00fc7947 */ /* 0x000fc0000383ffff */
[----:B------:R-:W-:-:S00]  /*0d40*/  NOP ;  /* 0x0000000000007918 */ /* 0x000fc00000000000 */
        /* <DEDUP_REMOVED lines=11> */
.L_x_10:


//--------------------- .text._Z16maxPlusMulKernelPKfS0_Pfiii --------------------------
	.section	.text._Z16maxPlusMulKernelPKfS0_Pfiii,"ax",@progbits
	.align	128
        .global         _Z16maxPlusMulKernelPKfS0_Pfiii
        .type           _Z16maxPlusMulKernelPKfS0_Pfiii,@function
        .size           _Z16maxPlusMulKernelPKfS0_Pfiii,(.L_x_11 - _Z16maxPlusMulKernelPKfS0_Pfiii)
        .other          _Z16maxPlusMulKernelPKfS0_Pfiii,@"STO_CUDA_ENTRY STV_DEFAULT"
_Z16maxPlusMulKernelPKfS0_Pfiii:
.text._Z16maxPlusMulKernelPKfS0_Pfiii:
        /* <DEDUP_REMOVED lines=45> */
.L_x_6:
[----:B------:R-:W-:Y:S01]  /*02d0*/  IMAD.MOV.U32 R22, RZ, RZ, R9 ;  /* 0x000000ffff167224 */ /* 0x000fe200078e0009 */
[----:B------:R-:W2:Y:S01]  /*02e0*/  LDG.E R18, desc[UR4][R16.64+-0x10] ;  /* 0xfffff00410127981 */ /* 0x000ea2000c1e1900 */
[----:B------:R-:W-:-:S05]  /*02f0*/  IMAD.MOV.U32 R23, RZ, RZ, R10 ;  /* 0x000000ffff177224 */ /* 0x000fca00078e000a */
[----:B------:R-:W2:Y:S02]  /*0300*/  LDG.E R19, desc[UR4][R22.64] ;  /* 0x0000000416137981 */ /* 0x000ea4000c1e1900 */
[----:B--2---:R-:W-:Y:S01]  /*0310*/  FADD R20, R18, R19 ;  /* 0x0000001312147221 */ /* 0x004fe20000000000 */
[----:B------:R-:W-:-:S04]  /*0320*/  IADD3 R18, P0, PT, R9, R27, RZ ;  /* 0x0000001b09127210 */ /* 0x000fc80007f1e0ff */
[----:B-1---5:R-:W-:Y:S01]  /*0330*/  FMNMX R26, R20, R21, !PT ;  /* 0x00000015141a7209 */ /* 0x022fe20007800000 */
[----:B------:R-:W-:-:S04]  /*0340*/  IMAD.X R19, R10, 0x1, R25, P0 ;  /* 0x000000010a137824 */ /* 0x000fc800000e0619 */
[----:B------:R1:W-:Y:S04]  /*0350*/  STG.E desc[UR4][R14.64], R26 ;  /* 0x0000001a0e007986 */ /* 0x0003e8000c101904 */
[----:B------:R-:W2:Y:S04]  /*0360*/  LDG.E R21, desc[UR4][R18.64] ;  /* 0x0000000412157981 */ /* 0x000ea8000c1e1900 */
[----:B------:R-:W2:Y:S02]  /*0370*/  LDG.E R20, desc[UR4][R16.64+-0xc] ;  /* 0xfffff40410147981 */ /* 0x000ea4000c1e1900 */
[----:B--2---:R-:W-:Y:S01]  /*0380*/  FADD R21, R20, R21 ;  /* 0x0000001514157221 */ /* 0x004fe20000000000 */
[----:B------:R-:W-:-:S04]  /*0390*/  IADD3 R20, P0, PT, R18, R27, RZ ;  /* 0x0000001b12147210 */ /* 0x000fc80007f1e0ff */
[----:B------:R-:W-:Y:S01]  /*03a0*/  FMNMX R29, R26, R21, !PT ;  /* 0x000000151a1d7209 */ /* 0x000fe20007800000 */
[----:B------:R-:W-:-:S04]  /*03b0*/  IMAD.X R21, R19, 0x1, R25, P0 ;  /* 0x0000000113157824 */ /* 0x000fc800000e0619 */
[----:B------:R2:W-:Y:S04]  /*03c0*/  STG.E desc[UR4][R14.64], R29 ;  /* 0x0000001d0e007986 */ /* 0x0005e8000c101904 */
[----:B------:R-:W3:Y:S04]  /*03d0*/  LDG.E R23, desc[UR4][R20.64] ;  /* 0x0000000414177981 */ /* 0x000ee8000c1e1900 */
[----:B------:R-:W3:Y:S02]  /*03e0*/  LDG.E R22, desc[UR4][R16.64+-0x8] ;  /* 0xfffff80410167981 */ /* 0x000ee4000c1e1900 */
[----:B---3--:R-:W-:Y:S01]  /*03f0*/  FADD R28, R22, R23 ;  /* 0x00000017161c7221 */ /* 0x008fe20000000000 */
[----:B------:R-:W-:-:S04]  /*0400*/  IADD3 R22, P0, PT, R20, R27, RZ ;  /* 0x0000001b14167210 */ /* 0x000fc80007f1e0ff */
[----:B-1----:R-:W-:Y:S01]  /*0410*/  FMNMX R26, R29, R28, !PT ;  /* 0x0000001c1d1a7209 */ /* 0x002fe20007800000 */
[----:B------:R-:W-:-:S04]  /*0420*/  IMAD.X R23, R21, 0x1, R25, P0 ;  /* 0x0000000115177824 */ /* 0x000fc800000e0619 */
[----:B------:R1:W-:Y:S04]  /*0430*/  STG.E desc[UR4][R14.64], R26 ;  /* 0x0000001a0e007986 */ /* 0x0003e8000c101904 */
[----:B------:R-:W3:Y:S04]  /*0440*/  LDG.E R19, desc[UR4][R22.64] ;  /* 0x0000000416137981 */ /* 0x000ee8000c1e1900 */
[----:B------:R-:W3:Y:S02]  /*0450*/  LDG.E R18, desc[UR4][R16.64+-0x4] ;  /* 0xfffffc0410127981 */ /* 0x000ee4000c1e1900 */
[----:B---3--:R-:W-:Y:S01]  /*0460*/  FADD R19, R18, R19 ;  /* 0x0000001312137221 */ /* 0x008fe20000000000 */
[----:B------:R-:W-:-:S04]  /*0470*/  IADD3 R18, P0, PT, R22, R27, RZ ;  /* 0x0000001b16127210 */ /* 0x000fc80007f1e0ff */
[----:B--2---:R-:W-:Y:S01]  /*0480*/  FMNMX R29, R26, R19, !PT ;  /* 0x000000131a1d7209 */ /* 0x004fe20007800000 */
        /* <DEDUP_REMOVED lines=34> */
[----:B------:R-:W-:-:S05]  /*06b0*/  FMNMX R21, R28, R21, !PT ;  /* 0x000000151c157209 */ /* 0x000fca0007800000 */
[----:B------:R1:W-:Y:S01]  /*06c0*/  STG.E desc[UR4][R14.64], R21 ;  /* 0x000000150e007986 */ /* 0x0003e2000c101904 */
[----:B------:R-:W-:Y:S05]  /*06d0*/  @P0 BRA `(.L_x_6) ;  /* 0xfffffff800fc0947 */ /* 0x000fea000383ffff */
.L_x_5:
        /* <DEDUP_REMOVED lines=26> */
[----:B-1---5:R-:W-:-:S05]  /*0880*/  FMNMX R21, R21, R18, !PT ;  /* 0x0000001215157209 */ /* 0x022fca0007800000 */
[----:B------:R1:W-:Y:S04]  /*0890*/  STG.E desc[UR4][R14.64], R21 ;  /* 0x000000150e007986 */ /* 0x0003e8000c101904 */
[----:B------:R-:W2:Y:S04]  /*08a0*/  LDG.E R22, desc[UR4][R16.64] ;  /* 0x0000000410167981 */ /* 0x000ea8000c1e1900 */
[----:B------:R-:W2:Y:S01]  /*08b0*/  LDG.E R19, desc[UR4][R8.64+0x4] ;  /* 0x0000040408137981 */ /* 0x000ea2000c1e1900 */
[----:B------:R-:W-:Y:S01]  /*08c0*/  IADD3 R18, P0, PT, R16, R25, RZ ;  /* 0x0000001910127210 */ /* 0x000fe20007f1e0ff */
[----:B--2---:R-:W-:-:S04]  /*08d0*/  FADD R22, R19, R22 ;  /* 0x0000001613167221 */ /* 0x004fc80000000000 */
[----:B------:R-:W-:Y:S01]  /*08e0*/  IMAD.X R19, R17, 0x1, R23, P0 ;  /* 0x0000000111137824 */ /* 0x000fe200000e0617 */
[----:B------:R-:W-:-:S05]  /*08f0*/  FMNMX R27, R21, R22, !PT ;  /* 0x00000016151b7209 */ /* 0x000fca0007800000 */
[----:B------:R2:W-:Y:S04]  /*0900*/  STG.E desc[UR4][R14.64], R27 ;  /* 0x0000001b0e007986 */ /* 0x0005e8000c101904 */
[----:B------:R-:W3:Y:S04]  /*0910*/  LDG.E R22, desc[UR4][R18.64] ;  /* 0x0000000412167981 */ /* 0x000ee8000c1e1900 */
[----:B------:R-:W3:Y:S01]  /*0920*/  LDG.E R11, desc[UR4][R8.64+0x8] ;  /* 0x00000804080b7981 */ /* 0x000ee2000c1e1900 */
[----:B------:R-:W-:Y:S01]  /*0930*/  IADD3 R10, P0, PT, R18, R25, RZ ;  /* 0x00000019120a7210 */ /* 0x000fe20007f1e0ff */
[----:B---3--:R-:W-:-:S04]  /*0940*/  FADD R22, R11, R22 ;  /* 0x000000160b167221 */ /* 0x008fc80000000000 */
[----:B------:R-:W-:Y:S01]  /*0950*/  IMAD.X R11, R19, 0x1, R23, P0 ;  /* 0x00000001130b7824 */ /* 0x000fe200000e0617 */
[----:B------:R-:W-:-:S05]  /*0960*/  FMNMX R17, R27, R22, !PT ;  /* 0x000000161b117209 */ /* 0x000fca0007800000 */
[----:B------:R2:W-:Y:S04]  /*0970*/  STG.E desc[UR4][R14.64], R17 ;  /* 0x000000110e007986 */ /* 0x0005e8000c101904 */
[----:B------:R-:W3:Y:S04]  /*0980*/  LDG.E R16, desc[UR4][R8.64+0xc] ;  /* 0x00000c0408107981 */ /* 0x000ee8000c1e1900 */
[----:B------:R-:W3:Y:S01]  /*0990*/  LDG.E R11, desc[UR4][R10.64] ;  /* 0x000000040a0b7981 */ /* 0x000ee2000c1e1900 */
[----:B------:R-:W-:-:S05]  /*09a0*/  IADD3 R4, P0, PT, R4, 0x4, RZ ;  /* 0x0000000404047810 */ /* 0x000fca0007f1e0ff */
[----:B------:R-:W-:Y:S02]  /*09b0*/  IMAD.X R7, RZ, RZ, R7, P0 ;  /* 0x000000ffff077224 */ /* 0x000fe400000e0607 */
[----:B---3--:R-:W-:-:S05]  /*09c0*/  FADD R16, R16, R11 ;  /* 0x0000000b10107221 */ /* 0x008fca0000000000 */
[----:B-1----:R-:W-:-:S05]  /*09d0*/  FMNMX R21, R17, R16, !PT ;  /* 0x0000001011157209 */ /* 0x002fca0007800000 */
[----:B------:R2:W-:Y:S02]  /*09e0*/  STG.E desc[UR4][R14.64], R21 ;  /* 0x000000150e007986 */ /* 0x0005e4000c101904 */
.L_x_7:
        /* <DEDUP_REMOVED lines=23> */
[----:B-----5:R-:W-:-:S05]  /*0b60*/  FMNMX R19, R21, R2, !PT ;  /* 0x0000000215137209 */ /* 0x020fca0007800000 */
[----:B------:R3:W-:Y:S04]  /*0b70*/  STG.E desc[UR4][R14.64], R19 ;  /* 0x000000130e007986 */ /* 0x0007e8000c101904 */
[----:B------:R-:W2:Y:S04]  /*0b80*/  LDG.E R2, desc[UR4][R8.64+0x4] ;  /* 0x0000040408027981 */ /* 0x000ea8000c1e1900 */
[----:B------:R-:W2:Y:S01]  /*0b90*/  LDG.E R17, desc[UR4][R16.64] ;  /* 0x0000000410117981 */ /* 0x000ea2000c1e1900 */
[----:B------:R-:W-:-:S05]  /*0ba0*/  IADD3 R4, P1, PT, R4, 0x2, RZ ;  /* 0x0000000204047810 */ /* 0x000fca0007f3e0ff */
[----:B------:R-:W-:Y:S02]  /*0bb0*/  IMAD.X R7, RZ, RZ, R7, P1 ;  /* 0x000000ffff077224 */ /* 0x000fe400008e0607 */
[----:B--2---:R-:W-:-:S05]  /*0bc0*/  FADD R2, R2, R17 ;  /* 0x0000001102027221 */ /* 0x004fca0000000000 */
[----:B-1----:R-:W-:-:S05]  /*0bd0*/  FMNMX R21, R19, R2, !PT ;  /* 0x0000000213157209 */ /* 0x002fca0007800000 */
[----:B------:R3:W-:Y:S02]  /*0be0*/  STG.E desc[UR4][R14.64], R21 ;  /* 0x000000150e007986 */ /* 0x0007e4000c101904 */
.L_x_8:
        /* <DEDUP_REMOVED lines=17> */
[----:B-123-5:R-:W-:-:S05]  /*0d00*/  FMNMX R21, R0, R21, !PT ;  /* 0x0000001500157209 */ /* 0x02efca0007800000 */
[----:B------:R-:W-:Y:S01]  /*0d10*/  STG.E desc[UR4][R14.64], R21 ;  /* 0x000000150e007986 */ /* 0x000fe2000c101904 */
[----:B------:R-:W-:Y:S05]  /*0d20*/  EXIT ;  /* 0x000000000000794d */ /* 0x000fea0003800000 */
.L_x_9:
        /* <DEDUP_REMOVED lines=13> */
.L_x_11:


//--------------------- .nv.shared.reserved.0     --------------------------
	.section	.nv.shared.reserved.0,"aw",@nobits
	.weak		__nv_reservedSMEM_offset_0_alias
	.size		__nv_reservedSMEM_offset_0_alias, 0, 64
	.other		__nv_reservedSMEM_offset_0_alias,@"STO_CUDA_RESERVED_SHARED STV_DEFAULT"
__nv_reservedSMEM_offset_0_alias:
	.zero		0
	.zero		64


//--------------------- .nv.constant0._Z16minPlusMulKernelPKfS0_Pfiii --------------------------
	.section	.nv.constant0._Z16minPlusMulKernelPKfS0_Pfiii,"a",@progbits
	.sectionflags	@""
	.align	4
.nv.constant0._Z16minPlusMulKernelPKfS0_Pfiii:
	.zero		932


//--------------------- .nv.constant0._Z16maxPlusMulKernelPKfS0_Pfiii --------------------------
	.section	.nv.constant0._Z16maxPlusMulKernelPKfS0_Pfiii,"a",@progbits
	.sectionflags	@""
	.align	4
.nv.constant0._Z16maxPlusMulKernelPKfS0_Pfiii:
	.zero		932


//--------------------- SYMBOLS --------------------------

	.type		.nv.reservedSmem.offset0,@object
	.size		.nv.reservedSmem.offset0,0x4
